	.headerflags	@"EF_CUDA_TEXMODE_UNIFIED EF_CUDA_64BIT_ADDRESS EF_CUDA_SM86 EF_CUDA_VIRTUAL_SM(EF_CUDA_SM86)"
	.elftype	@"ET_EXEC"


//--------------------- .nv.info                  --------------------------
	.section	.nv.info,"",@"SHT_CUDA_INFO"
	.align	4


	//----- nvinfo : EIATTR_REGCOUNT
	.align		4
        /*0000*/ 	.byte	0x04, 0x2f
        /*0002*/ 	.short	(.L_1 - .L_0)
	.align		4
.L_0:
        /*0004*/ 	.word	index@(triton__0d1d2de)
        /*0008*/ 	.word	0x0000001a


	//----- nvinfo : EIATTR_MAX_STACK_SIZE
	.align		4
.L_1:
        /*000c*/ 	.byte	0x04, 0x23
        /*000e*/ 	.short	(.L_3 - .L_2)
	.align		4
.L_2:
        /*0010*/ 	.word	index@(triton__0d1d2de)
        /*0014*/ 	.word	0x00000000


	//----- nvinfo : EIATTR_MIN_STACK_SIZE
	.align		4
.L_3:
        /*0018*/ 	.byte	0x04, 0x12
        /*001a*/ 	.short	(.L_5 - .L_4)
	.align		4
.L_4:
        /*001c*/ 	.word	index@(triton__0d1d2de)
        /*0020*/ 	.word	0x00000000


	//----- nvinfo : EIATTR_FRAME_SIZE
	.align		4
.L_5:
        /*0024*/ 	.byte	0x04, 0x11
        /*0026*/ 	.short	(.L_7 - .L_6)
	.align		4
.L_6:
        /*0028*/ 	.word	index@(triton__0d1d2de)
        /*002c*/ 	.word	0x00000000
.L_7:


//--------------------- .nv.info.triton__0d1d2de  --------------------------
	.section	.nv.info.triton__0d1d2de,"",@"SHT_CUDA_INFO"
	.align	4


	//----- nvinfo : EIATTR_CUDA_API_VERSION
	.align		4
        /*0000*/ 	.byte	0x04, 0x37
        /*0002*/ 	.short	(.L_9 - .L_8)
.L_8:
        /*0004*/ 	.word	0x0000007b


	//----- nvinfo : EIATTR_SW2861232_WAR
	.align		4
.L_9:
        /*0008*/ 	.byte	0x01, 0x35
	.zero		2


	//----- nvinfo : EIATTR_PARAM_CBANK
	.align		4
        /*000c*/ 	.byte	0x04, 0x0a
        /*000e*/ 	.short	(.L_11 - .L_10)
	.align		4
.L_10:
        /*0010*/ 	.word	index@(.nv.constant0.triton__0d1d2de)
        /*0014*/ 	.short	0x0160
        /*0016*/ 	.short	0x0014


	//----- nvinfo : EIATTR_CBANK_PARAM_SIZE
	.align		4
.L_11:
        /*0018*/ 	.byte	0x03, 0x19
        /*001a*/ 	.short	0x0014


	//----- nvinfo : EIATTR_KPARAM_INFO
	.align		4
        /*001c*/ 	.byte	0x04, 0x17
        /*001e*/ 	.short	(.L_13 - .L_12)
.L_12:
        /*0020*/ 	.word	0x00000000
        /*0024*/ 	.short	0x0002
        /*0026*/ 	.short	0x0010
        /*0028*/ 	.byte	0x00, 0xf0, 0x11, 0x00


	//----- nvinfo : EIATTR_KPARAM_INFO
	.align		4
.L_13:
        /*002c*/ 	.byte	0x04, 0x17
        /*002e*/ 	.short	(.L_15 - .L_14)
.L_14:
        /*0030*/ 	.word	0x00000000
        /*0034*/ 	.short	0x0001
        /*0036*/ 	.short	0x0008
        /*0038*/ 	.byte	0x00, 0xf0, 0x21, 0x00


	//----- nvinfo : EIATTR_KPARAM_INFO
	.align		4
.L_15:
        /*003c*/ 	.byte	0x04, 0x17
        /*003e*/ 	.short	(.L_17 - .L_16)
.L_16:
        /*0040*/ 	.word	0x00000000
        /*0044*/ 	.short	0x0000
        /*0046*/ 	.short	0x0000
        /*0048*/ 	.byte	0x00, 0xf0, 0x21, 0x00


	//----- nvinfo : EIATTR_MAXREG_COUNT
	.align		4
.L_17:
        /*004c*/ 	.byte	0x03, 0x1b
        /*004e*/ 	.short	0x00ff


	//----- nvinfo : EIATTR_EXIT_INSTR_OFFSETS
	.align		4
        /*0050*/ 	.byte	0x04, 0x1c
        /*0052*/ 	.short	(.L_19 - .L_18)


	//   ....[0]....
.L_18:
        /*0054*/ 	.word	0x000003b0


	//   ....[1]....
        /*0058*/ 	.word	0x000003d0


	//----- nvinfo : EIATTR_MAX_THREADS
	.align		4
.L_19:
        /*005c*/ 	.byte	0x04, 0x05
        /*005e*/ 	.short	(.L_21 - .L_20)
.L_20:
        /*0060*/ 	.word	0x00000080
        /*0064*/ 	.word	0x00000001
        /*0068*/ 	.word	0x00000001
.L_21:


//--------------------- .nv.rel.action            --------------------------
	.section	.nv.rel.action,"",@"SHT_CUDA_RELOCINFO"
	.align	8
	.sectionentsize	8
        /*0000*/ 	.byte	0x73, 0x00, 0x00, 0x00, 0x00, 0x00, 0x00, 0x00, 0x00, 0x00, 0x00, 0x11, 0x25, 0x00, 0x05, 0x36


//--------------------- .nv.constant0.triton__0d1d2de --------------------------
	.section	.nv.constant0.triton__0d1d2de,"a",@progbits
	.align	4
.nv.constant0.triton__0d1d2de:
	.zero		372


//--------------------- .text.triton__0d1d2de     --------------------------
	.section	.text.triton__0d1d2de,"ax",@progbits
	.sectioninfo	@"SHI_REGISTERS=26"
	.align	128
        .global         triton__0d1d2de
        .type           triton__0d1d2de,@function
        .size           triton__0d1d2de,(.L_x_1 - triton__0d1d2de)
        .other          triton__0d1d2de,@"STO_CUDA_ENTRY STV_DEFAULT"
triton__0d1d2de:
.text.triton__0d1d2de:
[----:B------:R-:W-:-:S02]  /*0000*/  MOV R1, c[0x0][0x28] ;  /* 0x00000a0000017a02 */ /* 0x000fc40000000f00 */
[----:B------:R-:W0:Y:S01]  /*0010*/  S2R R0, SR_TID.X ;  /* 0x0000000000007919 */ /* 0x000e220000002100 */
[----:B------:R-:W-:Y:S01]  /*0020*/  MOV R23, 0x4 ;  /* 0x0000000400177802 */ /* 0x000fe20000000f00 */
[----:B------:R-:W-:Y:S01]  /*0030*/  CS2R R6, SRZ ;  /* 0x0000000000067805 */ /* 0x000fe2000001ff00 */
[----:B------:R-:W-:Y:S01]  /*0040*/  CS2R R8, SRZ ;  /* 0x0000000000087805 */ /* 0x000fe2000001ff00 */
[----:B------:R-:W1:Y:S01]  /*0050*/  S2R R3, SR_CTAID.X ;  /* 0x0000000000037919 */ /* 0x000e620000002500 */
[----:B------:R-:W-:Y:S01]  /*0060*/  CS2R R10, SRZ ;  /* 0x00000000000a7805 */ /* 0x000fe2000001ff00 */
[----:B------:R-:W-:Y:S01]  /*0070*/  ULDC.64 UR4, c[0x0][0x118] ;  /* 0x0000460000047ab9 */ /* 0x000fe20000000a00 */
[----:B0-----:R-:W-:-:S04]  /*0080*/  SHF.L.U32 R0, R0, 0x2, RZ ;  /* 0x0000000200007819 */ /* 0x001fc800000006ff */
[----:B------:R-:W-:-:S04]  /*0090*/  LOP3.LUT R0, R0, 0x1fc, RZ, 0xc0, !PT ;  /* 0x000001fc00007812 */ /* 0x000fc800078ec0ff */
[----:B-1----:R-:W-:-:S04]  /*00a0*/  LEA R0, R3, R0, 0xa ;  /* 0x0000000003007211 */ /* 0x002fc800078e50ff */
[C---:B------:R-:W-:Y:S01]  /*00b0*/  IADD3 R12, R0.reuse, 0x200, RZ ;  /* 0x00000200000c7810 */ /* 0x040fe20007ffe0ff */
[C---:B------:R-:W-:Y:S01]  /*00c0*/  IMAD.HI R2, R0.reuse, 0x2e8ba2e9, RZ ;  /* 0x2e8ba2e900027827 */ /* 0x040fe200078e02ff */
[----:B------:R-:W-:Y:S02]  /*00d0*/  ISETP.GE.AND P1, PT, R0, c[0x0][0x170], PT ;  /* 0x00005c0000007a0c */ /* 0x000fe40003f26270 */
[C---:B------:R-:W-:Y:S01]  /*00e0*/  ISETP.GE.AND P0, PT, R12.reuse, c[0x0][0x170], PT ;  /* 0x00005c000c007a0c */ /* 0x040fe20003f06270 */
[----:B------:R-:W-:Y:S01]  /*00f0*/  IMAD.HI R4, R12, 0x2e8ba2e9, RZ ;  /* 0x2e8ba2e90c047827 */ /* 0x000fe200078e02ff */
[----:B------:R-:W-:-:S04]  /*0100*/  SHF.R.U32.HI R3, RZ, 0x1f, R2 ;  /* 0x0000001fff037819 */ /* 0x000fc80000011602 */
[----:B------:R-:W-:Y:S02]  /*0110*/  LEA.HI.SX32 R3, R2, R3, 0x1b ;  /* 0x0000000302037211 */ /* 0x000fe400078fdaff */
[----:B------:R-:W-:-:S03]  /*0120*/  SHF.R.U32.HI R5, RZ, 0x1f, R4 ;  /* 0x0000001fff057819 */ /* 0x000fc60000011604 */
[----:B------:R-:W-:Y:S01]  /*0130*/  IMAD R3, R3, -0xb0, R0 ;  /* 0xffffff5003037824 */ /* 0x000fe200078e0200 */
[----:B------:R-:W-:Y:S02]  /*0140*/  LEA.HI.SX32 R13, R4, R5, 0x1b ;  /* 0x00000005040d7211 */ /* 0x000fe400078fdaff */
[----:B------:R-:W-:Y:S01]  /*0150*/  CS2R R4, SRZ ;  /* 0x0000000000047805 */ /* 0x000fe2000001ff00 */
[----:B------:R-:W-:-:S04]  /*0160*/  IMAD.WIDE R20, R3, R23, c[0x0][0x168] ;  /* 0x00005a0003147625 */ /* 0x000fc800078e0217 */
[-C--:B------:R-:W-:Y:S01]  /*0170*/  IMAD.WIDE R2, R0, R23.reuse, c[0x0][0x160] ;  /* 0x0000580000027625 */ /* 0x080fe200078e0217 */
[----:B------:R-:W2:Y:S03]  /*0180*/  @!P1 LDG.E.EL.128 R4, [R20.64] ;  /* 0x0000000414049981 */ /* 0x000ea6000c2e1d00 */
[----:B------:R-:W-:Y:S01]  /*0190*/  IMAD R22, R13, -0xb0, R12 ;  /* 0xffffff500d167824 */ /* 0x000fe200078e020c */
[----:B------:R-:W2:Y:S01]  /*01a0*/  @!P1 LDG.E.128 R8, [R2.64] ;  /* 0x0000000402089981 */ /* 0x000ea2000c1e1d00 */
[----:B------:R-:W-:Y:S01]  /*01b0*/  CS2R R12, SRZ ;  /* 0x00000000000c7805 */ /* 0x000fe2000001ff00 */
[----:B------:R-:W-:Y:S01]  /*01c0*/  CS2R R14, SRZ ;  /* 0x00000000000e7805 */ /* 0x000fe2000001ff00 */
[----:B------:R-:W-:Y:S01]  /*01d0*/  CS2R R16, SRZ ;  /* 0x0000000000107805 */ /* 0x000fe2000001ff00 */
[----:B------:R-:W-:Y:S01]  /*01e0*/  CS2R R18, SRZ ;  /* 0x0000000000127805 */ /* 0x000fe2000001ff00 */
[----:B------:R-:W-:-:S05]  /*01f0*/  IMAD.WIDE R22, R22, R23, c[0x0][0x168] ;  /* 0x00005a0016167625 */ /* 0x000fca00078e0217 */
[----:B------:R-:W3:Y:S04]  /*0200*/  @!P0 LDG.E.EL.128 R12, [R22.64] ;  /* 0x00000004160c8981 */ /* 0x000ee8000c2e1d00 */
[----:B------:R-:W3:Y:S01]  /*0210*/  @!P0 LDG.E.128 R16, [R2.64+0x800] ;  /* 0x0008000402108981 */ /* 0x000ee2000c1e1d00 */
[----:B--2---:R-:W-:Y:S02]  /*0220*/  FSETP.GT.AND P5, PT, R8, -R4, PT ;  /* 0x800000040800720b */ /* 0x004fe40003fa4000 */
[----:B------:R-:W-:Y:S02]  /*0230*/  FSETP.GT.AND P6, PT, R9, -R5, PT ;  /* 0x800000050900720b */ /* 0x000fe40003fc4000 */
[----:B------:R-:W-:Y:S02]  /*0240*/  FSETP.GT.AND P2, PT, R10, -R6, PT ;  /* 0x800000060a00720b */ /* 0x000fe40003f44000 */
[----:B------:R-:W-:Y:S01]  /*0250*/  FSETP.GT.AND P3, PT, R11, -R7, PT ;  /* 0x800000070b00720b */ /* 0x000fe20003f64000 */
[----:B------:R-:W-:Y:S01]  /*0260*/  FADD R4, R4, R8 ;  /* 0x0000000804047221 */ /* 0x000fe20000000000 */
[----:B------:R-:W-:Y:S01]  /*0270*/  FADD R5, R5, R9 ;  /* 0x0000000905057221 */ /* 0x000fe20000000000 */
[----:B------:R-:W-:Y:S01]  /*0280*/  FADD R6, R6, R10 ;  /* 0x0000000a06067221 */ /* 0x000fe20000000000 */
[----:B------:R-:W-:-:S03]  /*0290*/  FADD R7, R7, R11 ;  /* 0x0000000b07077221 */ /* 0x000fc60000000000 */
[----:B------:R-:W-:Y:S01]  /*02a0*/  @!P5 FMUL R4, R4, 0.0099999997764825820923 ;  /* 0x3c23d70a0404d820 */ /* 0x000fe20000400000 */
[----:B---3--:R-:W-:Y:S01]  /*02b0*/  FSETP.GT.AND P4, PT, R16, -R12, PT ;  /* 0x8000000c1000720b */ /* 0x008fe20003f84000 */
[----:B------:R-:W-:Y:S01]  /*02c0*/  @!P6 FMUL R5, R5, 0.0099999997764825820923 ;  /* 0x3c23d70a0505e820 */ /* 0x000fe20000400000 */
[----:B------:R-:W-:Y:S01]  /*02d0*/  FSETP.GT.AND P5, PT, R17, -R13, PT ;  /* 0x8000000d1100720b */ /* 0x000fe20003fa4000 */
[----:B------:R-:W-:Y:S01]  /*02e0*/  @!P2 FMUL R6, R6, 0.0099999997764825820923 ;  /* 0x3c23d70a0606a820 */ /* 0x000fe20000400000 */
[----:B------:R-:W-:Y:S02]  /*02f0*/  FSETP.GT.AND P6, PT, R18, -R14, PT ;  /* 0x8000000e1200720b */ /* 0x000fe40003fc4000 */
[----:B------:R-:W-:Y:S01]  /*0300*/  FSETP.GT.AND P2, PT, R19, -R15, PT ;  /* 0x8000000f1300720b */ /* 0x000fe20003f44000 */
[----:B------:R-:W-:Y:S01]  /*0310*/  @!P3 FMUL R7, R7, 0.0099999997764825820923 ;  /* 0x3c23d70a0707b820 */ /* 0x000fe20000400000 */
[----:B------:R-:W-:Y:S01]  /*0320*/  FADD R12, R12, R16 ;  /* 0x000000100c0c7221 */ /* 0x000fe20000000000 */
[----:B------:R-:W-:Y:S01]  /*0330*/  FADD R13, R13, R17 ;  /* 0x000000110d0d7221 */ /* 0x000fe20000000000 */
[----:B------:R-:W-:Y:S01]  /*0340*/  FADD R14, R14, R18 ;  /* 0x000000120e0e7221 */ /* 0x000fe20000000000 */
[----:B------:R-:W-:Y:S01]  /*0350*/  FADD R15, R15, R19 ;  /* 0x000000130f0f7221 */ /* 0x000fe20000000000 */
[----:B------:R0:W-:Y:S01]  /*0360*/  @!P1 STG.E.128 [R2.64], R4 ;  /* 0x0000000402009986 */ /* 0x0001e2000c101d04 */
[----:B------:R-:W-:-:S02]  /*0370*/  @!P4 FMUL R12, R12, 0.0099999997764825820923 ;  /* 0x3c23d70a0c0cc820 */ /* 0x000fc40000400000 */
[----:B------:R-:W-:Y:S02]  /*0380*/  @!P5 FMUL R13, R13, 0.0099999997764825820923 ;  /* 0x3c23d70a0d0dd820 */ /* 0x000fe40000400000 */
[----:B------:R-:W-:Y:S02]  /*0390*/  @!P6 FMUL R14, R14, 0.0099999997764825820923 ;  /* 0x3c23d70a0e0ee820 */ /* 0x000fe40000400000 */
[----:B------:R-:W-:Y:S01]  /*03a0*/  @!P2 FMUL R15, R15, 0.0099999997764825820923 ;  /* 0x3c23d70a0f0fa820 */ /* 0x000fe20000400000 */
[----:B------:R-:W-:Y:S06]  /*03b0*/  @P0 EXIT ;  /* 0x000000000000094d */ /* 0x000fec0003800000 */
[----:B------:R-:W-:Y:S01]  /*03c0*/  STG.E.128 [R2.64+0x800], R12 ;  /* 0x0008000c02007986 */ /* 0x000fe2000c101d04 */
[----:B------:R-:W-:Y:S05]  /*03d0*/  EXIT ;  /* 0x000000000000794d */ /* 0x000fea0003800000 */
.L_x_0:
[----:B------:R-:W-:-:S00]  /*03e0*/  BRA `(.L_x_0) ;  /* 0xfffffff000007947 */ /* 0x000fc0000383ffff */
[----:B------:R-:W-:-:S00]  /*03f0*/  NOP ;  /* 0x0000000000007918 */ /* 0x000fc00000000000 */
        /* <DEDUP_REMOVED lines=8> */
.L_x_1:
